//
// Generated by NVIDIA NVVM Compiler
//
// Compiler Build ID: CL-36424714
// Cuda compilation tools, release 13.0, V13.0.88
// Based on NVVM 20.0.0
//

.version 9.0
.target sm_100
.address_size 64

	// .globl	_Z13GPU_HoughTranPhiiPiff
.const .align 4 .b8 d_Cos[360];
.const .align 4 .b8 d_Sin[360];

.visible .entry _Z13GPU_HoughTranPhiiPiff(
	.param .u64 .ptr .align 1 _Z13GPU_HoughTranPhiiPiff_param_0,
	.param .u32 _Z13GPU_HoughTranPhiiPiff_param_1,
	.param .u32 _Z13GPU_HoughTranPhiiPiff_param_2,
	.param .u64 .ptr .align 1 _Z13GPU_HoughTranPhiiPiff_param_3,
	.param .f32 _Z13GPU_HoughTranPhiiPiff_param_4,
	.param .f32 _Z13GPU_HoughTranPhiiPiff_param_5
)
{
	.reg .pred 	%p<6>;
	.reg .b16 	%rs<2>;
	.reg .b32 	%r<29>;
	.reg .b32 	%f<17>;
	.reg .b64 	%rd<21>;

	ld.param.u64 	%rd6, [_Z13GPU_HoughTranPhiiPiff_param_0];
	ld.param.u32 	%r6, [_Z13GPU_HoughTranPhiiPiff_param_1];
	ld.param.u32 	%r7, [_Z13GPU_HoughTranPhiiPiff_param_2];
	ld.param.u64 	%rd7, [_Z13GPU_HoughTranPhiiPiff_param_3];
	ld.param.f32 	%f3, [_Z13GPU_HoughTranPhiiPiff_param_4];
	ld.param.f32 	%f4, [_Z13GPU_HoughTranPhiiPiff_param_5];
	cvta.to.global.u64 	%rd1, %rd7;
	mov.u32 	%r8, %ctaid.x;
	mov.u32 	%r9, %ntid.x;
	mov.u32 	%r10, %tid.x;
	mad.lo.s32 	%r1, %r8, %r9, %r10;
	mul.lo.s32 	%r11, %r7, %r6;
	setp.ge.s32 	%p1, %r1, %r11;
	@%p1 bra 	$L__BB0_8;
	cvta.to.global.u64 	%rd8, %rd6;
	cvt.s64.s32 	%rd9, %r1;
	add.s64 	%rd10, %rd8, %rd9;
	ld.global.u8 	%rs1, [%rd10];
	setp.eq.s16 	%p2, %rs1, 0;
	@%p2 bra 	$L__BB0_8;
	shr.u32 	%r13, %r7, 31;
	add.s32 	%r14, %r7, %r13;
	shr.s32 	%r15, %r14, 1;
	shr.u32 	%r16, %r6, 31;
	add.s32 	%r17, %r6, %r16;
	shr.s32 	%r18, %r17, 1;
	div.s32 	%r19, %r1, %r6;
	mul.lo.s32 	%r20, %r19, %r6;
	sub.s32 	%r21, %r1, %r20;
	sub.s32 	%r22, %r21, %r18;
	sub.s32 	%r23, %r15, %r19;
	cvt.rn.f32.s32 	%f1, %r22;
	cvt.rn.f32.s32 	%f2, %r23;
	mov.u64 	%rd13, d_Sin;
	add.s64 	%rd20, %rd13, 4;
	mov.u64 	%rd14, d_Cos;
	add.s64 	%rd19, %rd14, 4;
	mov.b32 	%r28, 0;
$L__BB0_3:
	ld.const.f32 	%f5, [%rd19+-4];
	ld.const.f32 	%f6, [%rd20+-4];
	mul.f32 	%f7, %f6, %f2;
	fma.rn.f32 	%f8, %f5, %f1, %f7;
	add.f32 	%f9, %f3, %f8;
	div.rn.f32 	%f10, %f9, %f4;
	cvt.rzi.s32.f32 	%r3, %f10;
	setp.gt.u32 	%p3, %r3, 99;
	@%p3 bra 	$L__BB0_5;
	mad.lo.s32 	%r24, %r3, 90, %r28;
	mul.wide.u32 	%rd15, %r24, 4;
	add.s64 	%rd16, %rd1, %rd15;
	atom.global.add.u32 	%r25, [%rd16], 1;
$L__BB0_5:
	ld.const.f32 	%f11, [%rd19];
	ld.const.f32 	%f12, [%rd20];
	mul.f32 	%f13, %f12, %f2;
	fma.rn.f32 	%f14, %f11, %f1, %f13;
	add.f32 	%f15, %f3, %f14;
	div.rn.f32 	%f16, %f15, %f4;
	cvt.rzi.s32.f32 	%r4, %f16;
	setp.gt.u32 	%p4, %r4, 99;
	@%p4 bra 	$L__BB0_7;
	mad.lo.s32 	%r26, %r4, 90, %r28;
	mul.wide.u32 	%rd17, %r26, 4;
	add.s64 	%rd18, %rd1, %rd17;
	atom.global.add.u32 	%r27, [%rd18+4], 1;
$L__BB0_7:
	add.s32 	%r28, %r28, 2;
	add.s64 	%rd20, %rd20, 8;
	add.s64 	%rd19, %rd19, 8;
	setp.ne.s32 	%p5, %r28, 90;
	@%p5 bra 	$L__BB0_3;
$L__BB0_8:
	ret;

}


// ===== COMPILED SASS (sm_100) =====

	.target	sm_100

	.elftype	@"ET_EXEC"


//--------------------- .note.nv.tkinfo           --------------------------
	.section	.note.nv.tkinfo,"",@"SHT_NOTE"
	.sectionflags	@"SHF_NOTE_NV_TKINFO"
	.tkinfo
        /*0018*/ 	.word	0x00000002
        /*0030*/ 	.string	""
        /*0030*/ 	.string	"ptxas"
        /*0030*/ 	.string	"Cuda compilation tools, release 13.0, V13.0.88"
        /*0030*/ 	.string	"Build cuda_13.0.r13.0/compiler.36424714_0"
        /*0030*/ 	.string	"-arch sm_100 -m 64 "



//--------------------- .note.nv.cuinfo           --------------------------
	.section	.note.nv.cuinfo,"",@"SHT_NOTE"
	.sectionflags	@"SHF_NOTE_NV_CUINFO"
        /*0018*/ 	.short	0x0002
        /*001a*/ 	.short	0x0064
        /*001c*/ 	.short	0x0082
	.zero		2


//--------------------- .nv.info                  --------------------------
	.section	.nv.info,"",@"SHT_CUDA_INFO"
	.align	4


	//----- nvinfo : EIATTR_REGCOUNT
	.align		4
        /*0000*/ 	.byte	0x04, 0x2f
        /*0002*/ 	.short	(.L_3 - .L_2)
	.align		4
.L_2:
        /*0004*/ 	.word	index@(_Z13GPU_HoughTranPhiiPiff)
        /*0008*/ 	.word	0x00000016


	//----- nvinfo : EIATTR_FRAME_SIZE
	.align		4
.L_3:
        /*000c*/ 	.byte	0x04, 0x11
        /*000e*/ 	.short	(.L_5 - .L_4)
	.align		4
.L_4:
        /*0010*/ 	.word	index@($__internal_0_$__cuda_sm3x_div_rn_noftz_f32_slowpath)
        /*0014*/ 	.word	0x00000000


	//----- nvinfo : EIATTR_FRAME_SIZE
	.align		4
.L_5:
        /*0018*/ 	.byte	0x04, 0x11
        /*001a*/ 	.short	(.L_7 - .L_6)
	.align		4
.L_6:
        /*001c*/ 	.word	index@(_Z13GPU_HoughTranPhiiPiff)
        /*0020*/ 	.word	0x00000000


	//----- nvinfo : EIATTR_MIN_STACK_SIZE
	.align		4
.L_7:
        /*0024*/ 	.byte	0x04, 0x12
        /*0026*/ 	.short	(.L_9 - .L_8)
	.align		4
.L_8:
        /*0028*/ 	.word	index@(_Z13GPU_HoughTranPhiiPiff)
        /*002c*/ 	.word	0x00000000
.L_9:


//--------------------- .nv.compat                --------------------------
	.section	.nv.compat,"",@"SHT_CUDA_COMPAT_INFO"
	.align	4
        /*0000*/ 	.byte	0x02, 0x09, 0x00, 0x00, 0x02, 0x02, 0x01, 0x00, 0x02, 0x05, 0x05, 0x00, 0x03, 0x07, 0x01, 0x01
        /*0010*/ 	.byte	0x02, 0x03, 0x00, 0x00, 0x02, 0x06, 0x01, 0x00, 0x04, 0x0b, 0x08, 0x00, 0x01, 0x00, 0x00, 0x00
        /*0020*/ 	.byte	0x00, 0x00, 0x00, 0x00


//--------------------- .nv.info._Z13GPU_HoughTranPhiiPiff --------------------------
	.section	.nv.info._Z13GPU_HoughTranPhiiPiff,"",@"SHT_CUDA_INFO"
	.sectionflags	@""
	.align	4


	//----- nvinfo : EIATTR_CUDA_API_VERSION
	.align		4
        /*0000*/ 	.byte	0x04, 0x37
        /*0002*/ 	.short	(.L_11 - .L_10)
.L_10:
        /*0004*/ 	.word	0x00000082


	//----- nvinfo : EIATTR_KPARAM_INFO
	.align		4
.L_11:
        /*0008*/ 	.byte	0x04, 0x17
        /*000a*/ 	.short	(.L_13 - .L_12)
.L_12:
        /*000c*/ 	.word	0x00000000
        /*0010*/ 	.short	0x0005
        /*0012*/ 	.short	0x001c
        /*0014*/ 	.byte	0x00, 0xf0, 0x11, 0x00


	//----- nvinfo : EIATTR_KPARAM_INFO
	.align		4
.L_13:
        /*0018*/ 	.byte	0x04, 0x17
        /*001a*/ 	.short	(.L_15 - .L_14)
.L_14:
        /*001c*/ 	.word	0x00000000
        /*0020*/ 	.short	0x0004
        /*0022*/ 	.short	0x0018
        /*0024*/ 	.byte	0x00, 0xf0, 0x11, 0x00


	//----- nvinfo : EIATTR_KPARAM_INFO
	.align		4
.L_15:
        /*0028*/ 	.byte	0x04, 0x17
        /*002a*/ 	.short	(.L_17 - .L_16)
.L_16:
        /*002c*/ 	.word	0x00000000
        /*0030*/ 	.short	0x0003
        /*0032*/ 	.short	0x0010
        /*0034*/ 	.byte	0x00, 0xf5, 0x21, 0x00


	//----- nvinfo : EIATTR_KPARAM_INFO
	.align		4
.L_17:
        /*0038*/ 	.byte	0x04, 0x17
        /*003a*/ 	.short	(.L_19 - .L_18)
.L_18:
        /*003c*/ 	.word	0x00000000
        /*0040*/ 	.short	0x0002
        /*0042*/ 	.short	0x000c
        /*0044*/ 	.byte	0x00, 0xf0, 0x11, 0x00


	//----- nvinfo : EIATTR_KPARAM_INFO
	.align		4
.L_19:
        /*0048*/ 	.byte	0x04, 0x17
        /*004a*/ 	.short	(.L_21 - .L_20)
.L_20:
        /*004c*/ 	.word	0x00000000
        /*0050*/ 	.short	0x0001
        /*0052*/ 	.short	0x0008
        /*0054*/ 	.byte	0x00, 0xf0, 0x11, 0x00


	//----- nvinfo : EIATTR_KPARAM_INFO
	.align		4
.L_21:
        /*0058*/ 	.byte	0x04, 0x17
        /*005a*/ 	.short	(.L_23 - .L_22)
.L_22:
        /*005c*/ 	.word	0x00000000
        /*0060*/ 	.short	0x0000
        /*0062*/ 	.short	0x0000
        /*0064*/ 	.byte	0x00, 0xf5, 0x21, 0x00


	//----- nvinfo : EIATTR_SPARSE_MMA_MASK
	.align		4
.L_23:
        /*0068*/ 	.byte	0x03, 0x50
        /*006a*/ 	.short	0x0000


	//----- nvinfo : EIATTR_MAXREG_COUNT
	.align		4
        /*006c*/ 	.byte	0x03, 0x1b
        /*006e*/ 	.short	0x00ff


	//----- nvinfo : EIATTR_MERCURY_ISA_VERSION
	.align		4
        /*0070*/ 	.byte	0x03, 0x5f
        /*0072*/ 	.short	0x0101


	//----- nvinfo : EIATTR_VRC_CTA_INIT_COUNT
	.align		4
        /*0074*/ 	.byte	0x02, 0x4a
	.zero		1
	.zero		1


	//----- nvinfo : EIATTR_EXIT_INSTR_OFFSETS
	.align		4
        /*0078*/ 	.byte	0x04, 0x1c
        /*007a*/ 	.short	(.L_25 - .L_24)


	//   ....[0]....
.L_24:
        /*007c*/ 	.word	0x00000080


	//   ....[1]....
        /*0080*/ 	.word	0x000000f0


	//   ....[2]....
        /*0084*/ 	.word	0x00000710


	//----- nvinfo : EIATTR_CRS_STACK_SIZE
	.align		4
.L_25:
        /*0088*/ 	.byte	0x04, 0x1e
        /*008a*/ 	.short	(.L_27 - .L_26)
.L_26:
        /*008c*/ 	.word	0x00000000


	//----- nvinfo : EIATTR_CBANK_PARAM_SIZE
	.align		4
.L_27:
        /*0090*/ 	.byte	0x03, 0x19
        /*0092*/ 	.short	0x0020


	//----- nvinfo : EIATTR_PARAM_CBANK
	.align		4
        /*0094*/ 	.byte	0x04, 0x0a
        /*0096*/ 	.short	(.L_29 - .L_28)
	.align		4
.L_28:
        /*0098*/ 	.word	index@(.nv.constant0._Z13GPU_HoughTranPhiiPiff)
        /*009c*/ 	.short	0x0380
        /*009e*/ 	.short	0x0020


	//----- nvinfo : EIATTR_SW_WAR
	.align		4
.L_29:
        /*00a0*/ 	.byte	0x04, 0x36
        /*00a2*/ 	.short	(.L_31 - .L_30)
.L_30:
        /*00a4*/ 	.word	0x00000008
.L_31:


//--------------------- .nv.callgraph             --------------------------
	.section	.nv.callgraph,"",@"SHT_CUDA_CALLGRAPH"
	.align	4
	.sectionentsize	8
	.align		4
        /*0000*/ 	.word	0x00000000
	.align		4
        /*0004*/ 	.word	0xffffffff
	.align		4
        /*0008*/ 	.word	0x00000000
	.align		4
        /*000c*/ 	.word	0xfffffffe
	.align		4
        /*0010*/ 	.word	0x00000000
	.align		4
        /*0014*/ 	.word	0xfffffffd
	.align		4
        /*0018*/ 	.word	0x00000000
	.align		4
        /*001c*/ 	.word	0xfffffffc


//--------------------- .nv.constant3             --------------------------
	.section	.nv.constant3,"a",@progbits
	.align	4
.nv.constant3:
	.type		d_Cos,@object
	.size		d_Cos,(d_Sin - d_Cos)
d_Cos:
	.zero		360
	.type		d_Sin,@object
	.size		d_Sin,(.L_1 - d_Sin)
d_Sin:
	.zero		360
.L_1:


//--------------------- .text._Z13GPU_HoughTranPhiiPiff --------------------------
	.section	.text._Z13GPU_HoughTranPhiiPiff,"ax",@progbits
	.align	128
        .global         _Z13GPU_HoughTranPhiiPiff
        .type           _Z13GPU_HoughTranPhiiPiff,@function
        .size           _Z13GPU_HoughTranPhiiPiff,(.L_x_21 - _Z13GPU_HoughTranPhiiPiff)
        .other          _Z13GPU_HoughTranPhiiPiff,@"STO_CUDA_ENTRY STV_DEFAULT"
_Z13GPU_HoughTranPhiiPiff:
.text._Z13GPU_HoughTranPhiiPiff:
[----:B------:R-:W-:Y:S01]  /*0000*/  LDC R1, c[0x0][0x37c] ;  /* 0x0000df00ff017b82 */ /* 0x000fe20000000800 */
[----:B------:R-:W0:Y:S07]  /*0010*/  S2R R0, SR_TID.X ;  /* 0x0000000000007919 */ /* 0x000e2e0000002100 */
[----:B------:R-:W0:Y:S08]  /*0020*/  S2UR UR4, SR_CTAID.X ;  /* 0x00000000000479c3 */ /* 0x000e300000002500 */
[----:B------:R-:W0:Y:S08]  /*0030*/  LDC R9, c[0x0][0x360] ;  /* 0x0000d800ff097b82 */ /* 0x000e300000000800 */
[----:B------:R-:W1:Y:S01]  /*0040*/  LDC.64 R2, c[0x0][0x388] ;  /* 0x0000e200ff027b82 */ /* 0x000e620000000a00 */
[----:B0-----:R-:W-:-:S02]  /*0050*/  IMAD R9, R9, UR4, R0 ;  /* 0x0000000409097c24 */ /* 0x001fc4000f8e0200 */
[----:B-1----:R-:W-:-:S05]  /*0060*/  IMAD R0, R3, R2, RZ ;  /* 0x0000000203007224 */ /* 0x002fca00078e02ff */
[----:B------:R-:W-:-:S13]  /*0070*/  ISETP.GE.AND P0, PT, R9, R0, PT ;  /* 0x000000000900720c */ /* 0x000fda0003f06270 */
[----:B------:R-:W-:Y:S05]  /*0080*/  @P0 EXIT ;  /* 0x000000000000094d */ /* 0x000fea0003800000 */
[----:B------:R-:W0:Y:S01]  /*0090*/  LDCU.64 UR4, c[0x0][0x380] ;  /* 0x00007000ff0477ac */ /* 0x000e220008000a00 */
[----:B------:R-:W1:Y:S01]  /*00a0*/  LDCU.64 UR6, c[0x0][0x358] ;  /* 0x00006b00ff0677ac */ /* 0x000e620008000a00 */
[----:B0-----:R-:W-:-:S04]  /*00b0*/  IADD3 R4, P0, PT, R9, UR4, RZ ;  /* 0x0000000409047c10 */ /* 0x001fc8000ff1e0ff */
[----:B------:R-:W-:-:S05]  /*00c0*/  LEA.HI.X.SX32 R5, R9, UR5, 0x1, P0 ;  /* 0x0000000509057c11 */ /* 0x000fca00080f0eff */
[----:B-1----:R-:W2:Y:S02]  /*00d0*/  LDG.E.U8 R4, desc[UR6][R4.64] ;  /* 0x0000000604047981 */ /* 0x002ea4000c1e1100 */
[----:B--2---:R-:W-:-:S13]  /*00e0*/  ISETP.NE.AND P0, PT, R4, RZ, PT ;  /* 0x000000ff0400720c */ /* 0x004fda0003f05270 */
[----:B------:R-:W-:Y:S05]  /*00f0*/  @!P0 EXIT ;  /* 0x000000000000894d */ /* 0x000fea0003800000 */
[----:B------:R-:W-:Y:S01]  /*0100*/  IABS R7, R2 ;  /* 0x0000000200077213 */ /* 0x000fe20000000000 */
[----:B------:R-:W-:Y:S01]  /*0110*/  UMOV UR9, 0x16c ;  /* 0x0000016c00097882 */ /* 0x000fe20000000000 */
[----:B------:R-:W-:Y:S01]  /*0120*/  LEA.HI R3, R3, R3, RZ, 0x1 ;  /* 0x0000000303037211 */ /* 0x000fe200078f08ff */
[----:B------:R-:W-:Y:S01]  /*0130*/  UMOV UR8, 0x4 ;  /* 0x0000000400087882 */ /* 0x000fe20000000000 */
[----:B------:R-:W0:Y:S08]  /*0140*/  I2F.RP R0, R7 ;  /* 0x0000000700007306 */ /* 0x000e300000209400 */
[----:B0-----:R-:W0:Y:S02]  /*0150*/  MUFU.RCP R0, R0 ;  /* 0x0000000000007308 */ /* 0x001e240000001000 */
[----:B0-----:R-:W-:-:S06]  /*0160*/  VIADD R4, R0, 0xffffffe ;  /* 0x0ffffffe00047836 */ /* 0x001fcc0000000000 */
[----:B------:R0:W1:Y:S02]  /*0170*/  F2I.FTZ.U32.TRUNC.NTZ R5, R4 ;  /* 0x0000000400057305 */ /* 0x000064000021f000 */
[----:B0-----:R-:W-:Y:S02]  /*0180*/  IMAD.MOV.U32 R4, RZ, RZ, RZ ;  /* 0x000000ffff047224 */ /* 0x001fe400078e00ff */
[----:B-1----:R-:W-:-:S04]  /*0190*/  IMAD.MOV R6, RZ, RZ, -R5 ;  /* 0x000000ffff067224 */ /* 0x002fc800078e0a05 */
[----:B------:R-:W-:Y:S01]  /*01a0*/  IMAD R11, R6, R7, RZ ;  /* 0x00000007060b7224 */ /* 0x000fe200078e02ff */
[----:B------:R-:W-:-:S03]  /*01b0*/  IABS R6, R9 ;  /* 0x0000000900067213 */ /* 0x000fc60000000000 */
[----:B------:R-:W-:-:S06]  /*01c0*/  IMAD.HI.U32 R5, R5, R11, R4 ;  /* 0x0000000b05057227 */ /* 0x000fcc00078e0004 */
[----:B------:R-:W-:-:S04]  /*01d0*/  IMAD.HI.U32 R5, R5, R6, RZ ;  /* 0x0000000605057227 */ /* 0x000fc800078e00ff */
[----:B------:R-:W-:-:S04]  /*01e0*/  IMAD.MOV R0, RZ, RZ, -R5 ;  /* 0x000000ffff007224 */ /* 0x000fc800078e0a05 */
[----:B------:R-:W-:-:S05]  /*01f0*/  IMAD R0, R7, R0, R6 ;  /* 0x0000000007007224 */ /* 0x000fca00078e0206 */
[----:B------:R-:W-:-:S13]  /*0200*/  ISETP.GT.U32.AND P2, PT, R7, R0, PT ;  /* 0x000000000700720c */ /* 0x000fda0003f44070 */
[----:B------:R-:W-:Y:S02]  /*0210*/  @!P2 IMAD.IADD R0, R0, 0x1, -R7 ;  /* 0x000000010000a824 */ /* 0x000fe400078e0a07 */
[----:B------:R-:W-:Y:S01]  /*0220*/  @!P2 VIADD R5, R5, 0x1 ;  /* 0x000000010505a836 */ /* 0x000fe20000000000 */
[----:B------:R-:W-:Y:S02]  /*0230*/  ISETP.NE.AND P2, PT, R2, RZ, PT ;  /* 0x000000ff0200720c */ /* 0x000fe40003f45270 */
[----:B------:R-:W-:Y:S02]  /*0240*/  ISETP.GE.U32.AND P0, PT, R0, R7, PT ;  /* 0x000000070000720c */ /* 0x000fe40003f06070 */
[----:B------:R-:W-:Y:S01]  /*0250*/  LOP3.LUT R0, R9, R2, RZ, 0x3c, !PT ;  /* 0x0000000209007212 */ /* 0x000fe200078e3cff */
[----:B------:R-:W0:Y:S03]  /*0260*/  LDC.64 R6, c[0x0][0x398] ;  /* 0x0000e600ff067b82 */ /* 0x000e260000000a00 */
[----:B------:R-:W-:-:S07]  /*0270*/  ISETP.GE.AND P1, PT, R0, RZ, PT ;  /* 0x000000ff0000720c */ /* 0x000fce0003f26270 */
[----:B------:R-:W-:-:S04]  /*0280*/  @P0 VIADD R5, R5, 0x1 ;  /* 0x0000000105050836 */ /* 0x000fc80000000000 */
[----:B------:R-:W-:Y:S02]  /*0290*/  IMAD.MOV.U32 R0, RZ, RZ, R5 ;  /* 0x000000ffff007224 */ /* 0x000fe400078e0005 */
[----:B------:R-:W1:Y:S02]  /*02a0*/  LDC.64 R4, c[0x0][0x390] ;  /* 0x0000e400ff047b82 */ /* 0x000e640000000a00 */
[----:B------:R-:W-:Y:S01]  /*02b0*/  @!P1 IMAD.MOV R0, RZ, RZ, -R0 ;  /* 0x000000ffff009224 */ /* 0x000fe200078e0a00 */
[----:B------:R-:W-:-:S05]  /*02c0*/  @!P2 LOP3.LUT R0, RZ, R2, RZ, 0x33, !PT ;  /* 0x00000002ff00a212 */ /* 0x000fca00078e33ff */
[----:B------:R-:W-:Y:S01]  /*02d0*/  IMAD.MOV R8, RZ, RZ, -R0 ;  /* 0x000000ffff087224 */ /* 0x000fe200078e0a00 */
[----:B------:R-:W-:-:S03]  /*02e0*/  LEA.HI R0, R2, R2, RZ, 0x1 ;  /* 0x0000000202007211 */ /* 0x000fc600078f08ff */
[-C--:B------:R-:W-:Y:S01]  /*02f0*/  IMAD R9, R2, R8.reuse, R9 ;  /* 0x0000000802097224 */ /* 0x080fe200078e0209 */
[----:B------:R-:W-:Y:S02]  /*0300*/  SHF.R.S32.HI R0, RZ, 0x1, R0 ;  /* 0x00000001ff007819 */ /* 0x000fe40000011400 */
[----:B------:R-:W-:Y:S01]  /*0310*/  LEA.HI.SX32 R3, R3, R8, 0x1f ;  /* 0x0000000803037211 */ /* 0x000fe200078ffaff */
[----:B------:R-:W-:Y:S02]  /*0320*/  HFMA2 R8, -RZ, RZ, 0, 0 ;  /* 0x00000000ff087431 */ /* 0x000fe400000001ff */
[----:B------:R-:W-:Y:S01]  /*0330*/  IMAD.IADD R0, R9, 0x1, -R0 ;  /* 0x0000000109007824 */ /* 0x000fe200078e0a00 */
[----:B------:R-:W-:-:S04]  /*0340*/  I2FP.F32.S32 R9, R3 ;  /* 0x0000000300097245 */ /* 0x000fc80000201400 */
[----:B------:R-:W-:-:S07]  /*0350*/  I2FP.F32.S32 R10, R0 ;  /* 0x00000000000a7245 */ /* 0x000fce0000201400 */
.L_x_8:
[----:B------:R-:W2:Y:S01]  /*0360*/  LDCU UR5, c[0x3][UR9+-0x4] ;  /* 0x00ffff80090577ac */ /* 0x000ea20008000800 */
[----:B0-----:R-:W0:Y:S01]  /*0370*/  MUFU.RCP R2, R7 ;  /* 0x0000000700027308 */ /* 0x001e220000001000 */
[----:B---3--:R-:W3:Y:S01]  /*0380*/  LDC R0, c[0x0][0x39c] ;  /* 0x0000e700ff007b82 */ /* 0x008ee20000000800 */
[----:B------:R-:W-:Y:S01]  /*0390*/  BSSY.RECONVERGENT B0, `(.L_x_0) ;  /* 0x000000e000007945 */ /* 0x000fe20003800200 */
[----:B------:R-:W4:Y:S01]  /*03a0*/  LDCU UR4, c[0x3][UR8+-0x4] ;  /* 0x00ffff80080477ac */ /* 0x000f220008000800 */
[----:B--2---:R-:W-:Y:S01]  /*03b0*/  FMUL R3, R9, UR5 ;  /* 0x0000000509037c20 */ /* 0x004fe20008400000 */
[----:B0-----:R-:W-:-:S03]  /*03c0*/  FFMA R11, R2, -R7, 1 ;  /* 0x3f800000020b7423 */ /* 0x001fc60000000807 */
[----:B----4-:R-:W-:Y:S01]  /*03d0*/  FFMA R3, R10, UR4, R3 ;  /* 0x000000040a037c23 */ /* 0x010fe20008000003 */
[----:B------:R-:W-:-:S03]  /*03e0*/  FFMA R2, R2, R11, R2 ;  /* 0x0000000b02027223 */ /* 0x000fc60000000002 */
[----:B------:R-:W-:-:S04]  /*03f0*/  FADD R3, R3, R6 ;  /* 0x0000000603037221 */ /* 0x000fc80000000000 */
[----:B------:R-:W0:Y:S01]  /*0400*/  FCHK P0, R3, R7 ;  /* 0x0000000703007302 */ /* 0x000e220000000000 */
[----:B------:R-:W-:-:S04]  /*0410*/  FFMA R12, R3, R2, RZ ;  /* 0x00000002030c7223 */ /* 0x000fc800000000ff */
[----:B------:R-:W-:-:S04]  /*0420*/  FFMA R11, R12, -R7, R3 ;  /* 0x800000070c0b7223 */ /* 0x000fc80000000003 */
[----:B------:R-:W-:Y:S01]  /*0430*/  FFMA R2, R2, R11, R12 ;  /* 0x0000000b02027223 */ /* 0x000fe2000000000c */
[----:B0-----:R-:W-:Y:S06]  /*0440*/  @!P0 BRA `(.L_x_1) ;  /* 0x0000000000088947 */ /* 0x001fec0003800000 */
[----:B------:R-:W-:-:S07]  /*0450*/  MOV R12, 0x470 ;  /* 0x00000470000c7802 */ /* 0x000fce0000000f00 */
[----:B-1-3--:R-:W-:Y:S05]  /*0460*/  CALL.REL.NOINC `($__internal_0_$__cuda_sm3x_div_rn_noftz_f32_slowpath) ;  /* 0x0000000000ac7944 */ /* 0x00afea0003c00000 */
.L_x_1:
[----:B------:R-:W-:Y:S05]  /*0470*/  BSYNC.RECONVERGENT B0 ;  /* 0x0000000000007941 */ /* 0x000fea0003800200 */
.L_x_0:
[----:B------:R-:W0:Y:S01]  /*0480*/  F2I.TRUNC.NTZ R3, R2 ;  /* 0x0000000200037305 */ /* 0x000e22000020f100 */
[----:B------:R-:W-:Y:S01]  /*0490*/  BSSY.RECONVERGENT B0, `(.L_x_2) ;  /* 0x0000007000007945 */ /* 0x000fe20003800200 */
[----:B0-----:R-:W-:-:S13]  /*04a0*/  ISETP.GT.U32.AND P0, PT, R3, 0x63, PT ;  /* 0x000000630300780c */ /* 0x001fda0003f04070 */
[----:B------:R-:W-:Y:S05]  /*04b0*/  @P0 BRA `(.L_x_3) ;  /* 0x0000000000100947 */ /* 0x000fea0003800000 */
[----:B------:R-:W-:Y:S02]  /*04c0*/  IMAD R3, R3, 0x5a, R8 ;  /* 0x0000005a03037824 */ /* 0x000fe400078e0208 */
[----:B------:R-:W-:Y:S02]  /*04d0*/  IMAD.MOV.U32 R11, RZ, RZ, 0x1 ;  /* 0x00000001ff0b7424 */ /* 0x000fe400078e00ff */
[----:B-1----:R-:W-:-:S05]  /*04e0*/  IMAD.WIDE.U32 R2, R3, 0x4, R4 ;  /* 0x0000000403027825 */ /* 0x002fca00078e0004 */
[----:B------:R0:W-:Y:S02]  /*04f0*/  REDG.E.ADD.STRONG.GPU desc[UR6][R2.64], R11 ;  /* 0x0000000b0200798e */ /* 0x0001e4000c12e106 */
.L_x_3:
[----:B------:R-:W-:Y:S05]  /*0500*/  BSYNC.RECONVERGENT B0 ;  /* 0x0000000000007941 */ /* 0x000fea0003800200 */
.L_x_2:
[----:B------:R-:W2:Y:S01]  /*0510*/  LDCU UR5, c[0x3][UR9] ;  /* 0x00c00000090577ac */ /* 0x000ea20008000800 */
[----:B0-----:R-:W0:Y:S01]  /*0520*/  MUFU.RCP R2, R7 ;  /* 0x0000000700027308 */ /* 0x001e220000001000 */
        /* <DEDUP_REMOVED lines=12> */
[----:B------:R-:W-:Y:S01]  /*05f0*/  IMAD.MOV.U32 R3, RZ, RZ, R14 ;  /* 0x000000ffff037224 */ /* 0x000fe200078e000e */
[----:B------:R-:W-:-:S07]  /*0600*/  MOV R12, 0x620 ;  /* 0x00000620000c7802 */ /* 0x000fce0000000f00 */
[----:B-1-3--:R-:W-:Y:S05]  /*0610*/  CALL.REL.NOINC `($__internal_0_$__cuda_sm3x_div_rn_noftz_f32_slowpath) ;  /* 0x0000000000407944 */ /* 0x00afea0003c00000 */
.L_x_5:
[----:B------:R-:W-:Y:S05]  /*0620*/  BSYNC.RECONVERGENT B0 ;  /* 0x0000000000007941 */ /* 0x000fea0003800200 */
.L_x_4:
        /* <DEDUP_REMOVED lines=8> */
.L_x_7:
[----:B------:R-:W-:Y:S05]  /*06b0*/  BSYNC.RECONVERGENT B0 ;  /* 0x0000000000007941 */ /* 0x000fea0003800200 */
.L_x_6:
[----:B------:R-:W-:Y:S01]  /*06c0*/  VIADD R8, R8, 0x2 ;  /* 0x0000000208087836 */ /* 0x000fe20000000000 */
[----:B------:R-:W-:Y:S02]  /*06d0*/  UIADD3 UR9, UPT, UPT, UR9, 0x8, URZ ;  /* 0x0000000809097890 */ /* 0x000fe4000fffe0ff */
[----:B------:R-:W-:Y:S02]  /*06e0*/  UIADD3 UR8, UPT, UPT, UR8, 0x8, URZ ;  /* 0x0000000808087890 */ /* 0x000fe4000fffe0ff */
[----:B------:R-:W-:-:S13]  /*06f0*/  ISETP.NE.AND P0, PT, R8, 0x5a, PT ;  /* 0x0000005a0800780c */ /* 0x000fda0003f05270 */
[----:B------:R-:W-:Y:S05]  /*0700*/  @P0 BRA `(.L_x_8) ;  /* 0xfffffffc00140947 */ /* 0x000fea000383ffff */
[----:B------:R-:W-:Y:S05]  /*0710*/  EXIT ;  /* 0x000000000000794d */ /* 0x000fea0003800000 */
        .weak           $__internal_0_$__cuda_sm3x_div_rn_noftz_f32_slowpath
        .type           $__internal_0_$__cuda_sm3x_div_rn_noftz_f32_slowpath,@function
        .size           $__internal_0_$__cuda_sm3x_div_rn_noftz_f32_slowpath,(.L_x_21 - $__internal_0_$__cuda_sm3x_div_rn_noftz_f32_slowpath)
$__internal_0_$__cuda_sm3x_div_rn_noftz_f32_slowpath:
[--C-:B------:R-:W-:Y:S01]  /*0720*/  SHF.R.U32.HI R13, RZ, 0x17, R0.reuse ;  /* 0x00000017ff0d7819 */ /* 0x100fe20000011600 */
[----:B------:R-:W-:Y:S01]  /*0730*/  BSSY.RECONVERGENT B1, `(.L_x_9) ;  /* 0x0000063000017945 */ /* 0x000fe20003800200 */
[----:B------:R-:W-:Y:S02]  /*0740*/  SHF.R.U32.HI R2, RZ, 0x17, R3 ;  /* 0x00000017ff027819 */ /* 0x000fe40000011603 */
[----:B------:R-:W-:Y:S02]  /*0750*/  LOP3.LUT R13, R13, 0xff, RZ, 0xc0, !PT ;  /* 0x000000ff0d0d7812 */ /* 0x000fe400078ec0ff */
[----:B------:R-:W-:Y:S01]  /*0760*/  LOP3.LUT R14, R2, 0xff, RZ, 0xc0, !PT ;  /* 0x000000ff020e7812 */ /* 0x000fe200078ec0ff */
[----:B------:R-:W-:Y:S02]  /*0770*/  IMAD.MOV.U32 R2, RZ, RZ, R0 ;  /* 0x000000ffff027224 */ /* 0x000fe400078e0000 */
[----:B------:R-:W-:Y:S02]  /*0780*/  VIADD R15, R13, 0xffffffff ;  /* 0xffffffff0d0f7836 */ /* 0x000fe40000000000 */
[----:B------:R-:W-:-:S03]  /*0790*/  VIADD R16, R14, 0xffffffff ;  /* 0xffffffff0e107836 */ /* 0x000fc60000000000 */
[----:B------:R-:W-:-:S04]  /*07a0*/  ISETP.GT.U32.AND P0, PT, R15, 0xfd, PT ;  /* 0x000000fd0f00780c */ /* 0x000fc80003f04070 */
[----:B------:R-:W-:-:S13]  /*07b0*/  ISETP.GT.U32.OR P0, PT, R16, 0xfd, P0 ;  /* 0x000000fd1000780c */ /* 0x000fda0000704470 */
[----:B------:R-:W-:Y:S01]  /*07c0*/  @!P0 MOV R11, RZ ;  /* 0x000000ff000b8202 */ /* 0x000fe20000000f00 */
[----:B------:R-:W-:Y:S06]  /*07d0*/  @!P0 BRA `(.L_x_10) ;  /* 0x00000000005c8947 */ /* 0x000fec0003800000 */
[----:B------:R-:W-:Y:S02]  /*07e0*/  FSETP.GTU.FTZ.AND P0, PT, |R3|, +INF , PT ;  /* 0x7f8000000300780b */ /* 0x000fe40003f1c200 */
[----:B------:R-:W-:-:S04]  /*07f0*/  FSETP.GTU.FTZ.AND P1, PT, |R0|, +INF , PT ;  /* 0x7f8000000000780b */ /* 0x000fc80003f3c200 */
[----:B------:R-:W-:-:S13]  /*0800*/  PLOP3.LUT P0, PT, P0, P1, PT, 0xf8, 0x8f ;  /* 0x00000000008f781c */ /* 0x000fda0000703f70 */
[----:B------:R-:W-:Y:S05]  /*0810*/  @P0 BRA `(.L_x_11) ;  /* 0x00000004004c0947 */ /* 0x000fea0003800000 */
[----:B------:R-:W-:-:S13]  /*0820*/  LOP3.LUT P0, RZ, R2, 0x7fffffff, R3, 0xc8, !PT ;  /* 0x7fffffff02ff7812 */ /* 0x000fda000780c803 */
[----:B------:R-:W-:Y:S05]  /*0830*/  @!P0 BRA `(.L_x_12) ;  /* 0x00000004003c8947 */ /* 0x000fea0003800000 */
[C---:B------:R-:W-:Y:S02]  /*0840*/  FSETP.NEU.FTZ.AND P2, PT, |R3|.reuse, +INF , PT ;  /* 0x7f8000000300780b */ /* 0x040fe40003f5d200 */
[----:B------:R-:W-:Y:S02]  /*0850*/  FSETP.NEU.FTZ.AND P1, PT, |R0|, +INF , PT ;  /* 0x7f8000000000780b */ /* 0x000fe40003f3d200 */
[----:B------:R-:W-:-:S11]  /*0860*/  FSETP.NEU.FTZ.AND P0, PT, |R3|, +INF , PT ;  /* 0x7f8000000300780b */ /* 0x000fd60003f1d200 */
[----:B------:R-:W-:Y:S05]  /*0870*/  @!P1 BRA !P2, `(.L_x_12) ;  /* 0x00000004002c9947 */ /* 0x000fea0005000000 */
[----:B------:R-:W-:-:S04]  /*0880*/  LOP3.LUT P2, RZ, R3, 0x7fffffff, RZ, 0xc0, !PT ;  /* 0x7fffffff03ff7812 */ /* 0x000fc8000784c0ff */
[----:B------:R-:W-:-:S13]  /*0890*/  PLOP3.LUT P1, PT, P1, P2, PT, 0x2f, 0xf2 ;  /* 0x0000000000f2781c */ /* 0x000fda0000f24577 */
[----:B------:R-:W-:Y:S05]  /*08a0*/  @P1 BRA `(.L_x_13) ;  /* 0x0000000400181947 */ /* 0x000fea0003800000 */
[----:B------:R-:W-:-:S04]  /*08b0*/  LOP3.LUT P1, RZ, R2, 0x7fffffff, RZ, 0xc0, !PT ;  /* 0x7fffffff02ff7812 */ /* 0x000fc8000782c0ff */
[----:B------:R-:W-:-:S13]  /*08c0*/  PLOP3.LUT P0, PT, P0, P1, PT, 0x2f, 0xf2 ;  /* 0x0000000000f2781c */ /* 0x000fda0000702577 */
[----:B------:R-:W-:Y:S05]  /*08d0*/  @P0 BRA `(.L_x_14) ;  /* 0x0000000400000947 */ /* 0x000fea0003800000 */
[----:B------:R-:W-:Y:S02]  /*08e0*/  ISETP.GE.AND P0, PT, R16, RZ, PT ;  /* 0x000000ff1000720c */ /* 0x000fe40003f06270 */
[----:B------:R-:W-:-:S11]  /*08f0*/  ISETP.GE.AND P1, PT, R15, RZ, PT ;  /* 0x000000ff0f00720c */ /* 0x000fd60003f26270 */
[----:B------:R-:W-:Y:S02]  /*0900*/  @P0 IMAD.MOV.U32 R11, RZ, RZ, RZ ;  /* 0x000000ffff0b0224 */ /* 0x000fe400078e00ff */
[----:B------:R-:W-:Y:S01]  /*0910*/  @!P0 FFMA R3, R3, 1.84467440737095516160e+19, RZ ;  /* 0x5f80000003038823 */ /* 0x000fe200000000ff */
[----:B------:R-:W-:Y:S02]  /*0920*/  @!P0 IMAD.MOV.U32 R11, RZ, RZ, -0x40 ;  /* 0xffffffc0ff0b8424 */ /* 0x000fe400078e00ff */
[----:B------:R-:W-:Y:S02]  /*0930*/  @!P1 FFMA R2, R0, 1.84467440737095516160e+19, RZ ;  /* 0x5f80000000029823 */ /* 0x000fe400000000ff */
[----:B------:R-:W-:-:S07]  /*0940*/  @!P1 VIADD R11, R11, 0x40 ;  /* 0x000000400b0b9836 */ /* 0x000fce0000000000 */
.L_x_10:
[----:B------:R-:W-:Y:S01]  /*0950*/  LEA R15, R13, 0xc0800000, 0x17 ;  /* 0xc08000000d0f7811 */ /* 0x000fe200078eb8ff */
[----:B------:R-:W-:Y:S01]  /*0960*/  VIADD R14, R14, 0xffffff81 ;  /* 0xffffff810e0e7836 */ /* 0x000fe20000000000 */
[----:B------:R-:W-:Y:S03]  /*0970*/  BSSY.RECONVERGENT B2, `(.L_x_15) ;  /* 0x0000035000027945 */ /* 0x000fe60003800200 */
[----:B------:R-:W-:Y:S02]  /*0980*/  IMAD.IADD R15, R2, 0x1, -R15 ;  /* 0x00000001020f7824 */ /* 0x000fe400078e0a0f */
[C---:B------:R-:W-:Y:S01]  /*0990*/  IMAD R2, R14.reuse, -0x800000, R3 ;  /* 0xff8000000e027824 */ /* 0x040fe200078e0203 */
[----:B------:R-:W-:Y:S01]  /*09a0*/  IADD3 R14, PT, PT, R14, 0x7f, -R13 ;  /* 0x0000007f0e0e7810 */ /* 0x000fe20007ffe80d */
[----:B------:R-:W0:Y:S01]  /*09b0*/  MUFU.RCP R16, R15 ;  /* 0x0000000f00107308 */ /* 0x000e220000001000 */
[----:B------:R-:W-:-:S03]  /*09c0*/  FADD.FTZ R17, -R15, -RZ ;  /* 0x800000ff0f117221 */ /* 0x000fc60000010100 */
[----:B------:R-:W-:Y:S02]  /*09d0*/  IMAD.IADD R14, R14, 0x1, R11 ;  /* 0x000000010e0e7824 */ /* 0x000fe400078e020b */
[----:B0-----:R-:W-:-:S04]  /*09e0*/  FFMA R19, R16, R17, 1 ;  /* 0x3f80000010137423 */ /* 0x001fc80000000011 */
[----:B------:R-:W-:-:S04]  /*09f0*/  FFMA R18, R16, R19, R16 ;  /* 0x0000001310127223 */ /* 0x000fc80000000010 */
[----:B------:R-:W-:-:S04]  /*0a00*/  FFMA R3, R2, R18, RZ ;  /* 0x0000001202037223 */ /* 0x000fc800000000ff */
[----:B------:R-:W-:-:S04]  /*0a10*/  FFMA R16, R17, R3, R2 ;  /* 0x0000000311107223 */ /* 0x000fc80000000002 */
[----:B------:R-:W-:-:S04]  /*0a20*/  FFMA R19, R18, R16, R3 ;  /* 0x0000001012137223 */ /* 0x000fc80000000003 */
[----:B------:R-:W-:-:S04]  /*0a30*/  FFMA R16, R17, R19, R2 ;  /* 0x0000001311107223 */ /* 0x000fc80000000002 */
[----:B------:R-:W-:-:S05]  /*0a40*/  FFMA R2, R18, R16, R19 ;  /* 0x0000001012027223 */ /* 0x000fca0000000013 */
[----:B------:R-:W-:-:S04]  /*0a50*/  SHF.R.U32.HI R3, RZ, 0x17, R2 ;  /* 0x00000017ff037819 */ /* 0x000fc80000011602 */
[----:B------:R-:W-:-:S05]  /*0a60*/  LOP3.LUT R3, R3, 0xff, RZ, 0xc0, !PT ;  /* 0x000000ff03037812 */ /* 0x000fca00078ec0ff */
[----:B------:R-:W-:-:S05]  /*0a70*/  IMAD.IADD R13, R3, 0x1, R14 ;  /* 0x00000001030d7824 */ /* 0x000fca00078e020e */
[----:B------:R-:W-:-:S04]  /*0a80*/  IADD3 R3, PT, PT, R13, -0x1, RZ ;  /* 0xffffffff0d037810 */ /* 0x000fc80007ffe0ff */
[----:B------:R-:W-:-:S13]  /*0a90*/  ISETP.GE.U32.AND P0, PT, R3, 0xfe, PT ;  /* 0x000000fe0300780c */ /* 0x000fda0003f06070 */
[----:B------:R-:W-:Y:S05]  /*0aa0*/  @!P0 BRA `(.L_x_16) ;  /* 0x0000000000808947 */ /* 0x000fea0003800000 */
[----:B------:R-:W-:-:S13]  /*0ab0*/  ISETP.GT.AND P0, PT, R13, 0xfe, PT ;  /* 0x000000fe0d00780c */ /* 0x000fda0003f04270 */
[----:B------:R-:W-:Y:S05]  /*0ac0*/  @P0 BRA `(.L_x_17) ;  /* 0x00000000006c0947 */ /* 0x000fea0003800000 */
[----:B------:R-:W-:-:S13]  /*0ad0*/  ISETP.GE.AND P0, PT, R13, 0x1, PT ;  /* 0x000000010d00780c */ /* 0x000fda0003f06270 */
[----:B------:R-:W-:Y:S05]  /*0ae0*/  @P0 BRA `(.L_x_18) ;  /* 0x0000000000740947 */ /* 0x000fea0003800000 */
[----:B------:R-:W-:Y:S02]  /*0af0*/  ISETP.GE.AND P0, PT, R13, -0x18, PT ;  /* 0xffffffe80d00780c */ /* 0x000fe40003f06270 */
[----:B------:R-:W-:-:S11]  /*0b00*/  LOP3.LUT R2, R2, 0x80000000, RZ, 0xc0, !PT ;  /* 0x8000000002027812 */ /* 0x000fd600078ec0ff */
[----:B------:R-:W-:Y:S05]  /*0b10*/  @!P0 BRA `(.L_x_18) ;  /* 0x0000000000688947 */ /* 0x000fea0003800000 */
[CCC-:B------:R-:W-:Y:S01]  /*0b20*/  FFMA.RZ R3, R18.reuse, R16.reuse, R19.reuse ;  /* 0x0000001012037223 */ /* 0x1c0fe2000000c013 */
[CCC-:B------:R-:W-:Y:S01]  /*0b30*/  FFMA.RM R14, R18.reuse, R16.reuse, R19.reuse ;  /* 0x00000010120e7223 */ /* 0x1c0fe20000004013 */
[C---:B------:R-:W-:Y:S02]  /*0b40*/  ISETP.NE.AND P2, PT, R13.reuse, RZ, PT ;  /* 0x000000ff0d00720c */ /* 0x040fe40003f45270 */
[----:B------:R-:W-:Y:S02]  /*0b50*/  ISETP.NE.AND P1, PT, R13, RZ, PT ;  /* 0x000000ff0d00720c */ /* 0x000fe40003f25270 */
[----:B------:R-:W-:Y:S01]  /*0b60*/  LOP3.LUT R11, R3, 0x7fffff, RZ, 0xc0, !PT ;  /* 0x007fffff030b7812 */ /* 0x000fe200078ec0ff */
[----:B------:R-:W-:Y:S01]  /*0b70*/  FFMA.RP R3, R18, R16, R19 ;  /* 0x0000001012037223 */ /* 0x000fe20000008013 */
[----:B------:R-:W-:Y:S02]  /*0b80*/  VIADD R16, R13, 0x20 ;  /* 0x000000200d107836 */ /* 0x000fe40000000000 */
[----:B------:R-:W-:Y:S01]  /*0b90*/  LOP3.LUT R11, R11, 0x800000, RZ, 0xfc, !PT ;  /* 0x008000000b0b7812 */ /* 0x000fe200078efcff */
[----:B------:R-:W-:Y:S01]  /*0ba0*/  IMAD.MOV R13, RZ, RZ, -R13 ;  /* 0x000000ffff0d7224 */ /* 0x000fe200078e0a0d */
[----:B------:R-:W-:-:S02]  /*0bb0*/  FSETP.NEU.FTZ.AND P0, PT, R3, R14, PT ;  /* 0x0000000e0300720b */ /* 0x000fc40003f1d000 */
[----:B------:R-:W-:Y:S02]  /*0bc0*/  SHF.L.U32 R16, R11, R16, RZ ;  /* 0x000000100b107219 */ /* 0x000fe400000006ff */
[----:B------:R-:W-:Y:S02]  /*0bd0*/  SEL R14, R13, RZ, P2 ;  /* 0x000000ff0d0e7207 */ /* 0x000fe40001000000 */
[----:B------:R-:W-:Y:S02]  /*0be0*/  ISETP.NE.AND P1, PT, R16, RZ, P1 ;  /* 0x000000ff1000720c */ /* 0x000fe40000f25270 */
[----:B------:R-:W-:Y:S02]  /*0bf0*/  SHF.R.U32.HI R14, RZ, R14, R11 ;  /* 0x0000000eff0e7219 */ /* 0x000fe4000001160b */
[----:B------:R-:W-:Y:S02]  /*0c00*/  PLOP3.LUT P0, PT, P0, P1, PT, 0xf8, 0x8f ;  /* 0x00000000008f781c */ /* 0x000fe40000703f70 */
[----:B------:R-:W-:-:S02]  /*0c10*/  SHF.R.U32.HI R16, RZ, 0x1, R14 ;  /* 0x00000001ff107819 */ /* 0x000fc4000001160e */
[----:B------:R-:W-:-:S04]  /*0c20*/  SEL R3, RZ, 0x1, !P0 ;  /* 0x00000001ff037807 */ /* 0x000fc80004000000 */
[----:B------:R-:W-:-:S04]  /*0c30*/  LOP3.LUT R3, R3, 0x1, R16, 0xf8, !PT ;  /* 0x0000000103037812 */ /* 0x000fc800078ef810 */
[----:B------:R-:W-:-:S05]  /*0c40*/  LOP3.LUT R3, R3, R14, RZ, 0xc0, !PT ;  /* 0x0000000e03037212 */ /* 0x000fca00078ec0ff */
[----:B------:R-:W-:-:S05]  /*0c50*/  IMAD.IADD R3, R16, 0x1, R3 ;  /* 0x0000000110037824 */ /* 0x000fca00078e0203 */
[----:B------:R-:W-:Y:S01]  /*0c60*/  LOP3.LUT R2, R3, R2, RZ, 0xfc, !PT ;  /* 0x0000000203027212 */ /* 0x000fe200078efcff */
[----:B------:R-:W-:Y:S06]  /*0c70*/  BRA `(.L_x_18) ;  /* 0x0000000000107947 */ /* 0x000fec0003800000 */
.L_x_17:
[----:B------:R-:W-:-:S04]  /*0c80*/  LOP3.LUT R2, R2, 0x80000000, RZ, 0xc0, !PT ;  /* 0x8000000002027812 */ /* 0x000fc800078ec0ff */
[----:B------:R-:W-:Y:S01]  /*0c90*/  LOP3.LUT R2, R2, 0x7f800000, RZ, 0xfc, !PT ;  /* 0x7f80000002027812 */ /* 0x000fe200078efcff */
[----:B------:R-:W-:Y:S06]  /*0ca0*/  BRA `(.L_x_18) ;  /* 0x0000000000047947 */ /* 0x000fec0003800000 */
.L_x_16:
[----:B------:R-:W-:-:S07]  /*0cb0*/  IMAD R2, R14, 0x800000, R2 ;  /* 0x008000000e027824 */ /* 0x000fce00078e0202 */
.L_x_18:
[----:B------:R-:W-:Y:S05]  /*0cc0*/  BSYNC.RECONVERGENT B2 ;  /* 0x0000000000027941 */ /* 0x000fea0003800200 */
.L_x_15:
[----:B------:R-:W-:Y:S05]  /*0cd0*/  BRA `(.L_x_19) ;  /* 0x0000000000207947 */ /* 0x000fea0003800000 */
.L_x_14:
[----:B------:R-:W-:-:S04]  /*0ce0*/  LOP3.LUT R2, R2, 0x80000000, R3, 0x48, !PT ;  /* 0x8000000002027812 */ /* 0x000fc800078e4803 */
[----:B------:R-:W-:Y:S01]  /*0cf0*/  LOP3.LUT R2, R2, 0x7f800000, RZ, 0xfc, !PT ;  /* 0x7f80000002027812 */ /* 0x000fe200078efcff */
[----:B------:R-:W-:Y:S06]  /*0d00*/  BRA `(.L_x_19) ;  /* 0x0000000000147947 */ /* 0x000fec0003800000 */
.L_x_13:
[----:B------:R-:W-:Y:S01]  /*0d10*/  LOP3.LUT R2, R2, 0x80000000, R3, 0x48, !PT ;  /* 0x8000000002027812 */ /* 0x000fe200078e4803 */
[----:B------:R-:W-:Y:S06]  /*0d20*/  BRA `(.L_x_19) ;  /* 0x00000000000c7947 */ /* 0x000fec0003800000 */
.L_x_12:
[----:B------:R-:W0:Y:S01]  /*0d30*/  MUFU.RSQ R2, -QNAN ;  /* 0xffc0000000027908 */ /* 0x000e220000001400 */
[----:B------:R-:W-:Y:S05]  /*0d40*/  BRA `(.L_x_19) ;  /* 0x0000000000047947 */ /* 0x000fea0003800000 */
.L_x_11:
[----:B------:R-:W-:-:S07]  /*0d50*/  FADD.FTZ R2, R3, R0 ;  /* 0x0000000003027221 */ /* 0x000fce0000010000 */
.L_x_19:
[----:B------:R-:W-:Y:S05]  /*0d60*/  BSYNC.RECONVERGENT B1 ;  /* 0x0000000000017941 */ /* 0x000fea0003800200 */
.L_x_9:
[----:B------:R-:W-:-:S04]  /*0d70*/  IMAD.MOV.U32 R13, RZ, RZ, 0x0 ;  /* 0x00000000ff0d7424 */ /* 0x000fc800078e00ff */
[----:B0-----:R-:W-:Y:S05]  /*0d80*/  RET.REL.NODEC R12 `(_Z13GPU_HoughTranPhiiPiff) ;  /* 0xfffffff00c9c7950 */ /* 0x001fea0003c3ffff */
.L_x_20:
[----:B------:R-:W-:-:S00]  /*0d90*/  BRA `(.L_x_20) ;  /* 0xfffffffc00fc7947 */ /* 0x000fc0000383ffff */
[----:B------:R-:W-:-:S00]  /*0da0*/  NOP ;  /* 0x0000000000007918 */ /* 0x000fc00000000000 */
        /* <DEDUP_REMOVED lines=13> */
.L_x_21:


//--------------------- .nv.shared.reserved.0     --------------------------
	.section	.nv.shared.reserved.0,"aw",@nobits
	.weak		__nv_reservedSMEM_offset_0_alias
	.size		__nv_reservedSMEM_offset_0_alias, 0, 64
	.other		__nv_reservedSMEM_offset_0_alias,@"STO_CUDA_RESERVED_SHARED STV_DEFAULT"
__nv_reservedSMEM_offset_0_alias:
	.zero		0
	.zero		64


//--------------------- .nv.constant0._Z13GPU_HoughTranPhiiPiff --------------------------
	.section	.nv.constant0._Z13GPU_HoughTranPhiiPiff,"a",@progbits
	.sectionflags	@""
	.align	4
.nv.constant0._Z13GPU_HoughTranPhiiPiff:
	.zero		928


//--------------------- SYMBOLS --------------------------

	.type		.nv.reservedSmem.offset0,@object
	.size		.nv.reservedSmem.offset0,0x4
